	.headerflags	@"EF_CUDA_TEXMODE_UNIFIED EF_CUDA_64BIT_ADDRESS EF_CUDA_ACCELERATORS EF_CUDA_SM90 EF_CUDA_VIRTUAL_SM(EF_CUDA_SM90)"
	.elftype	@"ET_EXEC"


//--------------------- .nv.info                  --------------------------
	.section	.nv.info,"",@"SHT_CUDA_INFO"
	.align	4


	//----- nvinfo : EIATTR_REGCOUNT
	.align		4
        /*0000*/ 	.byte	0x04, 0x2f
        /*0002*/ 	.short	(.L_3 - .L_2)
	.align		4
.L_2:
        /*0004*/ 	.word	index@(triton_poi_fused__native_batch_norm_legit_no_training_leaky_relu_leaky_relu_backward_2)
        /*0008*/ 	.word	0x00000012


	//----- nvinfo : EIATTR_MIN_STACK_SIZE
	.align		4
.L_3:
        /*000c*/ 	.byte	0x04, 0x12
        /*000e*/ 	.short	(.L_5 - .L_4)
	.align		4
.L_4:
        /*0010*/ 	.word	index@(triton_poi_fused__native_batch_norm_legit_no_training_leaky_relu_leaky_relu_backward_2)
        /*0014*/ 	.word	0x00000000


	//----- nvinfo : EIATTR_FRAME_SIZE
	.align		4
.L_5:
        /*0018*/ 	.byte	0x04, 0x11
        /*001a*/ 	.short	(.L_7 - .L_6)
	.align		4
.L_6:
        /*001c*/ 	.word	index@(triton_poi_fused__native_batch_norm_legit_no_training_leaky_relu_leaky_relu_backward_2)
        /*0020*/ 	.word	0x00000000


	//----- nvinfo : EIATTR_MIN_STACK_SIZE
	.align		4
.L_7:
        /*0024*/ 	.byte	0x04, 0x12
        /*0026*/ 	.short	(.L_9 - .L_8)
	.align		4
.L_8:
        /*0028*/ 	.word	index@(triton_poi_fused__native_batch_norm_legit_no_training_leaky_relu_leaky_relu_backward_2)
        /*002c*/ 	.word	0x00000000
.L_9:


//--------------------- .nv.info.triton_poi_fused__native_batch_norm_legit_no_training_leaky_relu_leaky_relu_backward_2 --------------------------
	.section	.nv.info.triton_poi_fused__native_batch_norm_legit_no_training_leaky_relu_leaky_relu_backward_2,"",@"SHT_CUDA_INFO"
	.sectionflags	@""
	.align	4


	//----- nvinfo : EIATTR_CUDA_API_VERSION
	.align		4
        /*0000*/ 	.byte	0x04, 0x37
        /*0002*/ 	.short	(.L_11 - .L_10)
.L_10:
        /*0004*/ 	.word	0x0000007c


	//----- nvinfo : EIATTR_KPARAM_INFO
	.align		4
.L_11:
        /*0008*/ 	.byte	0x04, 0x17
        /*000a*/ 	.short	(.L_13 - .L_12)
.L_12:
        /*000c*/ 	.word	0x00000000
        /*0010*/ 	.short	0x0007
        /*0012*/ 	.short	0x0038
        /*0014*/ 	.byte	0x00, 0xf0, 0x11, 0x00


	//----- nvinfo : EIATTR_KPARAM_INFO
	.align		4
.L_13:
        /*0018*/ 	.byte	0x04, 0x17
        /*001a*/ 	.short	(.L_15 - .L_14)
.L_14:
        /*001c*/ 	.word	0x00000000
        /*0020*/ 	.short	0x0006
        /*0022*/ 	.short	0x0030
        /*0024*/ 	.byte	0x00, 0xf4, 0x21, 0x00


	//----- nvinfo : EIATTR_KPARAM_INFO
	.align		4
.L_15:
        /*0028*/ 	.byte	0x04, 0x17
        /*002a*/ 	.short	(.L_17 - .L_16)
.L_16:
        /*002c*/ 	.word	0x00000000
        /*0030*/ 	.short	0x0005
        /*0032*/ 	.short	0x0028
        /*0034*/ 	.byte	0x00, 0xf4, 0x21, 0x00


	//----- nvinfo : EIATTR_KPARAM_INFO
	.align		4
.L_17:
        /*0038*/ 	.byte	0x04, 0x17
        /*003a*/ 	.short	(.L_19 - .L_18)
.L_18:
        /*003c*/ 	.word	0x00000000
        /*0040*/ 	.short	0x0004
        /*0042*/ 	.short	0x0020
        /*0044*/ 	.byte	0x00, 0xf4, 0x21, 0x00


	//----- nvinfo : EIATTR_KPARAM_INFO
	.align		4
.L_19:
        /*0048*/ 	.byte	0x04, 0x17
        /*004a*/ 	.short	(.L_21 - .L_20)
.L_20:
        /*004c*/ 	.word	0x00000000
        /*0050*/ 	.short	0x0003
        /*0052*/ 	.short	0x0018
        /*0054*/ 	.byte	0x00, 0xf4, 0x21, 0x00


	//----- nvinfo : EIATTR_KPARAM_INFO
	.align		4
.L_21:
        /*0058*/ 	.byte	0x04, 0x17
        /*005a*/ 	.short	(.L_23 - .L_22)
.L_22:
        /*005c*/ 	.word	0x00000000
        /*0060*/ 	.short	0x0002
        /*0062*/ 	.short	0x0010
        /*0064*/ 	.byte	0x00, 0xf4, 0x21, 0x00


	//----- nvinfo : EIATTR_KPARAM_INFO
	.align		4
.L_23:
        /*0068*/ 	.byte	0x04, 0x17
        /*006a*/ 	.short	(.L_25 - .L_24)
.L_24:
        /*006c*/ 	.word	0x00000000
        /*0070*/ 	.short	0x0001
        /*0072*/ 	.short	0x0008
        /*0074*/ 	.byte	0x00, 0xf4, 0x21, 0x00


	//----- nvinfo : EIATTR_KPARAM_INFO
	.align		4
.L_25:
        /*0078*/ 	.byte	0x04, 0x17
        /*007a*/ 	.short	(.L_27 - .L_26)
.L_26:
        /*007c*/ 	.word	0x00000000
        /*0080*/ 	.short	0x0000
        /*0082*/ 	.short	0x0000
        /*0084*/ 	.byte	0x00, 0xf4, 0x21, 0x00


	//----- nvinfo : EIATTR_SPARSE_MMA_MASK
	.align		4
.L_27:
        /*0088*/ 	.byte	0x03, 0x50
        /*008a*/ 	.short	0x0000


	//----- nvinfo : EIATTR_MAXREG_COUNT
	.align		4
        /*008c*/ 	.byte	0x03, 0x1b
        /*008e*/ 	.short	0x00ff


	//----- nvinfo : EIATTR_EXIT_INSTR_OFFSETS
	.align		4
        /*0090*/ 	.byte	0x04, 0x1c
        /*0092*/ 	.short	(.L_29 - .L_28)


	//   ....[0]....
.L_28:
        /*0094*/ 	.word	0x00000380


	//   ....[1]....
        /*0098*/ 	.word	0x000003a0


	//----- nvinfo : EIATTR_REQNTID
	.align		4
.L_29:
        /*009c*/ 	.byte	0x04, 0x10
        /*009e*/ 	.short	(.L_31 - .L_30)
.L_30:
        /*00a0*/ 	.word	0x00000080
        /*00a4*/ 	.word	0x00000001
        /*00a8*/ 	.word	0x00000001


	//----- nvinfo : EIATTR_CBANK_PARAM_SIZE
	.align		4
.L_31:
        /*00ac*/ 	.byte	0x03, 0x19
        /*00ae*/ 	.short	0x003c


	//----- nvinfo : EIATTR_PARAM_CBANK
	.align		4
        /*00b0*/ 	.byte	0x04, 0x0a
        /*00b2*/ 	.short	(.L_33 - .L_32)
	.align		4
.L_32:
        /*00b4*/ 	.word	index@(.nv.constant0.triton_poi_fused__native_batch_norm_legit_no_training_leaky_relu_leaky_relu_backward_2)
        /*00b8*/ 	.short	0x0210
        /*00ba*/ 	.short	0x003c


	//----- nvinfo : EIATTR_SW_WAR
	.align		4
.L_33:
        /*00bc*/ 	.byte	0x04, 0x36
        /*00be*/ 	.short	(.L_35 - .L_34)
.L_34:
        /*00c0*/ 	.word	0x00000008
.L_35:


//--------------------- .nv.callgraph             --------------------------
	.section	.nv.callgraph,"",@"SHT_CUDA_CALLGRAPH"
	.align	4
	.sectionentsize	8
	.align		4
        /*0000*/ 	.word	0x00000000
	.align		4
        /*0004*/ 	.word	0xffffffff
	.align		4
        /*0008*/ 	.word	0x00000000
	.align		4
        /*000c*/ 	.word	0xfffffffe
	.align		4
        /*0010*/ 	.word	0x00000000
	.align		4
        /*0014*/ 	.word	0xfffffffd
	.align		4
        /*0018*/ 	.word	0x00000000
	.align		4
        /*001c*/ 	.word	0xfffffffc


//--------------------- .nv.constant4             --------------------------
	.section	.nv.constant4,"a",@progbits
	.align	8
	.align		8
.nv.constant4:
        /*0000*/ 	.dword	_$_str
	.align		8
        /*0008*/ 	.dword	_$_str_$_2


//--------------------- .text.triton_poi_fused__native_batch_norm_legit_no_training_leaky_relu_leaky_relu_backward_2 --------------------------
	.section	.text.triton_poi_fused__native_batch_norm_legit_no_training_leaky_relu_leaky_relu_backward_2,"ax",@progbits
	.align	128
        .global         triton_poi_fused__native_batch_norm_legit_no_training_leaky_relu_leaky_relu_backward_2
        .type           triton_poi_fused__native_batch_norm_legit_no_training_leaky_relu_leaky_relu_backward_2,@function
        .size           triton_poi_fused__native_batch_norm_legit_no_training_leaky_relu_leaky_relu_backward_2,(.L_x_1 - triton_poi_fused__native_batch_norm_legit_no_training_leaky_relu_leaky_relu_backward_2)
        .other          triton_poi_fused__native_batch_norm_legit_no_training_leaky_relu_leaky_relu_backward_2,@"STO_CUDA_ENTRY STV_DEFAULT"
triton_poi_fused__native_batch_norm_legit_no_training_leaky_relu_leaky_relu_backward_2:
.text.triton_poi_fused__native_batch_norm_legit_no_training_leaky_relu_leaky_relu_backward_2:
[----:B------:R-:W0:Y:S01]  /*0000*/  LDC R1, c[0x0][0x28] ;  /* 0x00000a00ff017b82 */ /* 0x000e220000000800 */
[----:B------:R-:W1:Y:S07]  /*0010*/  S2R R0, SR_TID.X ;  /* 0x0000000000007919 */ /* 0x000e6e0000002100 */
[----:B------:R-:W2:Y:S01]  /*0020*/  LDC.64 R6, c[0x0][0x228] ;  /* 0x00008a00ff067b82 */ /* 0x000ea20000000a00 */
[----:B------:R-:W-:Y:S01]  /*0030*/  CS2R R14, SRZ ;  /* 0x00000000000e7805 */ /* 0x000fe2000001ff00 */
[----:B------:R-:W-:Y:S01]  /*0040*/  ULDC.64 UR4, c[0x0][0x208] ;  /* 0x0000820000047ab9 */ /* 0x000fe20000000a00 */
[----:B------:R-:W3:Y:S05]  /*0050*/  S2R R3, SR_CTAID.X ;  /* 0x0000000000037919 */ /* 0x000eea0000002500 */
[----:B------:R-:W4:Y:S08]  /*0060*/  LDC.64 R4, c[0x0][0x220] ;  /* 0x00008800ff047b82 */ /* 0x000f300000000a00 */
[----:B------:R-:W5:Y:S08]  /*0070*/  LDC.64 R8, c[0x0][0x230] ;  /* 0x00008c00ff087b82 */ /* 0x000f700000000a00 */
[----:B------:R-:W5:Y:S01]  /*0080*/  LDC.64 R10, c[0x0][0x238] ;  /* 0x00008e00ff0a7b82 */ /* 0x000f620000000a00 */
[----:B------:R-:W-:Y:S01]  /*0090*/  HFMA2.MMA R12, -RZ, RZ, 0, 0 ;  /* 0x00000000ff0c7435 */ /* 0x000fe200000001ff */
[----:B------:R-:W-:Y:S01]  /*00a0*/  ULDC.64 UR6, c[0x0][0x240] ;  /* 0x0000900000067ab9 */ /* 0x000fe20000000a00 */
[----:B-1----:R-:W-:-:S02]  /*00b0*/  LOP3.LUT R0, R0, 0x7f, RZ, 0xc0, !PT ;  /* 0x0000007f00007812 */ /* 0x002fc400078ec0ff */
[----:B---3--:R-:W-:-:S03]  /*00c0*/  SHF.R.S32.HI R2, RZ, 0x18, R3 ;  /* 0x00000018ff027819 */ /* 0x008fc60000011403 */
[----:B------:R-:W-:Y:S01]  /*00d0*/  IMAD R0, R3, 0x80, R0 ;  /* 0x0000008003007824 */ /* 0x000fe200078e0200 */
[----:B------:R-:W-:-:S04]  /*00e0*/  SGXT R3, R2, 0x1 ;  /* 0x000000010203781a */ /* 0x000fc80000000200 */
[----:B------:R-:W-:Y:S02]  /*00f0*/  ISETP.GE.AND P0, PT, R0, 0x100, PT ;  /* 0x000001000000780c */ /* 0x000fe40003f06270 */
[----:B------:R-:W-:-:S04]  /*0100*/  LEA.HI R3, R3, R0, RZ, 0x4 ;  /* 0x0000000003037211 */ /* 0x000fc800078f20ff */
[----:B------:R-:W-:-:S04]  /*0110*/  SHF.R.S32.HI R3, RZ, 0x4, R3 ;  /* 0x00000004ff037819 */ /* 0x000fc80000011403 */
[----:B------:R-:W-:-:S04]  /*0120*/  LEA.HI R2, R3, R3, RZ, 0x2 ;  /* 0x0000000303027211 */ /* 0x000fc800078f10ff */
[----:B------:R-:W-:-:S05]  /*0130*/  LOP3.LUT R2, R2, 0xfffffffc, RZ, 0xc0, !PT ;  /* 0xfffffffc02027812 */ /* 0x000fca00078ec0ff */
[----:B------:R-:W-:Y:S02]  /*0140*/  IMAD.IADD R13, R3, 0x1, -R2 ;  /* 0x00000001030d7824 */ /* 0x000fe400078e0a02 */
[----:B------:R-:W1:Y:S02]  /*0150*/  LDC.64 R2, c[0x0][0x218] ;  /* 0x00008600ff027b82 */ /* 0x000e640000000a00 */
[----:B--2---:R-:W-:-:S05]  /*0160*/  IMAD.WIDE R6, R13, 0x4, R6 ;  /* 0x000000040d067825 */ /* 0x004fca00078e0206 */
[----:B------:R5:W2:Y:S01]  /*0170*/  @!P0 LDG.E.EL R14, desc[UR4][R6.64] ;  /* 0x00000004060e8981 */ /* 0x000aa2000c2e1900 */
[----:B----4-:R-:W-:-:S05]  /*0180*/  IMAD.WIDE R4, R13, 0x4, R4 ;  /* 0x000000040d047825 */ /* 0x010fca00078e0204 */
[----:B------:R-:W3:Y:S01]  /*0190*/  @!P0 LDG.E.EL R15, desc[UR4][R4.64] ;  /* 0x00000004040f8981 */ /* 0x000ee2000c2e1900 */
[----:B-----5:R-:W-:-:S04]  /*01a0*/  IMAD.WIDE R6, R13, 0x4, R8 ;  /* 0x000000040d067825 */ /* 0x020fc800078e0208 */
[----:B-1----:R-:W-:-:S05]  /*01b0*/  IMAD.WIDE R2, R0, 0x4, R2 ;  /* 0x0000000400027825 */ /* 0x002fca00078e0202 */
[----:B------:R1:W3:Y:S01]  /*01c0*/  @!P0 LDG.E R12, desc[UR4][R2.64] ;  /* 0x00000004020c8981 */ /* 0x0002e2000c1e1900 */
[----:B0-----:R-:W-:Y:S01]  /*01d0*/  IMAD.WIDE R8, R13, 0x4, R10 ;  /* 0x000000040d087825 */ /* 0x001fe200078e020a */
[----:B------:R-:W-:-:S06]  /*01e0*/  CS2R R10, SRZ ;  /* 0x00000000000a7805 */ /* 0x000fcc000001ff00 */
[----:B------:R-:W4:Y:S04]  /*01f0*/  @!P0 LDG.E.EL R10, desc[UR4][R6.64] ;  /* 0x00000004060a8981 */ /* 0x000f28000c2e1900 */
[----:B------:R-:W4:Y:S01]  /*0200*/  @!P0 LDG.E.EL R11, desc[UR4][R8.64] ;  /* 0x00000004080b8981 */ /* 0x000f22000c2e1900 */
[----:B-1----:R-:W-:Y:S02]  /*0210*/  IMAD.MOV.U32 R2, RZ, RZ, 0x3e800000 ;  /* 0x3e800000ff027424 */ /* 0x002fe400078e00ff */
[----:B--2---:R-:W-:-:S04]  /*0220*/  FADD R14, R14, 9.9999997473787516356e-06 ;  /* 0x3727c5ac0e0e7421 */ /* 0x004fc80000000000 */
[----:B------:R-:W0:Y:S02]  /*0230*/  MUFU.SQRT R13, R14 ;  /* 0x0000000e000d7308 */ /* 0x000e240000002000 */
[C---:B0-----:R-:W-:Y:S02]  /*0240*/  FSETP.GT.AND P1, PT, R13.reuse, 8.50705917302346158658e+37, PT ;  /* 0x7e8000000d00780b */ /* 0x041fe40003f24000 */
[----:B------:R-:W-:-:S11]  /*0250*/  FSETP.GEU.AND P2, PT, R13, 1.175494350822287508e-38, PT ;  /* 0x008000000d00780b */ /* 0x000fd60003f4e000 */
[----:B------:R-:W-:-:S04]  /*0260*/  @P1 FMUL R13, R13, 0.25 ;  /* 0x3e8000000d0d1820 */ /* 0x000fc80000400000 */
[----:B------:R-:W-:-:S06]  /*0270*/  @!P2 FMUL R13, R13, 16777216 ;  /* 0x4b8000000d0da820 */ /* 0x000fcc0000400000 */
[----:B------:R-:W0:Y:S01]  /*0280*/  MUFU.RCP R13, R13 ;  /* 0x0000000d000d7308 */ /* 0x000e220000001000 */
[----:B------:R-:W-:-:S05]  /*0290*/  FSEL R2, R2, 1, P1 ;  /* 0x3f80000002027808 */ /* 0x000fca0000800000 */
[----:B------:R-:W-:Y:S01]  /*02a0*/  @!P2 FMUL R2, R2, 16777216 ;  /* 0x4b8000000202a820 */ /* 0x000fe20000400000 */
[----:B---3--:R-:W-:-:S03]  /*02b0*/  FADD R12, -R15, R12 ;  /* 0x0000000c0f0c7221 */ /* 0x008fc60000000100 */
[----:B0-----:R-:W-:-:S04]  /*02c0*/  FMUL R3, R13, R2 ;  /* 0x000000020d037220 */ /* 0x001fc80000400000 */
[----:B------:R-:W-:Y:S02]  /*02d0*/  FMUL R12, R12, R3 ;  /* 0x000000030c0c7220 */ /* 0x000fe40000400000 */
[----:B------:R-:W0:Y:S02]  /*02e0*/  LDC.64 R2, c[0x0][0x210] ;  /* 0x00008400ff027b82 */ /* 0x000e240000000a00 */
[----:B----4-:R-:W-:-:S05]  /*02f0*/  FFMA R11, R12, R10, R11 ;  /* 0x0000000a0c0b7223 */ /* 0x010fca000000000b */
[----:B------:R-:W-:-:S13]  /*0300*/  FSETP.GT.AND P1, PT, R11, RZ, PT ;  /* 0x000000ff0b00720b */ /* 0x000fda0003f24000 */
[----:B------:R-:W-:Y:S01]  /*0310*/  @!P1 FMUL R11, R11, 0.10000000149011611938 ;  /* 0x3dcccccd0b0b9820 */ /* 0x000fe20000400000 */
[----:B------:R-:W-:Y:S01]  /*0320*/  IADD3 R4, P1, R0, UR6, RZ ;  /* 0x0000000600047c10 */ /* 0x000fe2000ff3e0ff */
[----:B0-----:R-:W-:-:S03]  /*0330*/  IMAD.WIDE R2, R0, 0x4, R2 ;  /* 0x0000000400027825 */ /* 0x001fc600078e0202 */
[----:B------:R-:W-:Y:S02]  /*0340*/  FSETP.GT.AND P2, PT, R11, RZ, PT ;  /* 0x000000ff0b00720b */ /* 0x000fe40003f44000 */
[----:B------:R-:W-:Y:S01]  /*0350*/  LEA.HI.X.SX32 R5, R0, UR7, 0x1, P1 ;  /* 0x0000000700057c11 */ /* 0x000fe200088f0eff */
[----:B------:R0:W-:Y:S01]  /*0360*/  @!P0 STG.E desc[UR4][R2.64], R11 ;  /* 0x0000000b02008986 */ /* 0x0001e2000c101904 */
[----:B------:R-:W-:Y:S01]  /*0370*/  SEL R7, RZ, 0x1, !P2 ;  /* 0x00000001ff077807 */ /* 0x000fe20005000000 */
[----:B0-----:R-:W-:Y:S08]  /*0380*/  @P0 EXIT ;  /* 0x000000000000094d */ /* 0x001ff00003800000 */
[----:B------:R-:W-:Y:S01]  /*0390*/  STG.E.U8 desc[UR4][R4.64], R7 ;  /* 0x0000000704007986 */ /* 0x000fe2000c101104 */
[----:B------:R-:W-:Y:S05]  /*03a0*/  EXIT ;  /* 0x000000000000794d */ /* 0x000fea0003800000 */
.L_x_0:
[----:B------:R-:W-:-:S00]  /*03b0*/  BRA `(.L_x_0) ;  /* 0xfffffffc00fc7947 */ /* 0x000fc0000383ffff */
[----:B------:R-:W-:-:S00]  /*03c0*/  NOP ;  /* 0x0000000000007918 */ /* 0x000fc00000000000 */
        /* <DEDUP_REMOVED lines=11> */
.L_x_1:


//--------------------- .nv.global.init           --------------------------
	.section	.nv.global.init,"aw",@progbits
.nv.global.init:
	.type		_$_str,@object
	.size		_$_str,(_$_str_$_2 - _$_str)
_$_str:
        /*0000*/ 	.byte	0x5f, 0x5f, 0x43, 0x55, 0x44, 0x41, 0x5f, 0x46, 0x54, 0x5a, 0x00
	.type		_$_str_$_2,@object
	.size		_$_str_$_2,(.L_1 - _$_str_$_2)
_$_str_$_2:
        /*000b*/ 	.byte	0x5f, 0x5f, 0x43, 0x55, 0x44, 0x41, 0x5f, 0x50, 0x52, 0x45, 0x43, 0x5f, 0x53, 0x51, 0x52, 0x54
        /*001b*/ 	.byte	0x00
.L_1:


//--------------------- .nv.constant0.triton_poi_fused__native_batch_norm_legit_no_training_leaky_relu_leaky_relu_backward_2 --------------------------
	.section	.nv.constant0.triton_poi_fused__native_batch_norm_legit_no_training_leaky_relu_leaky_relu_backward_2,"a",@progbits
	.sectionflags	@""
	.align	4
.nv.constant0.triton_poi_fused__native_batch_norm_legit_no_training_leaky_relu_leaky_relu_backward_2:
	.zero		588
